//
// Generated by NVIDIA NVVM Compiler
//
// Compiler Build ID: CL-36424714
// Cuda compilation tools, release 13.0, V13.0.88
// Based on NVVM 20.0.0
//

.version 9.0
.target sm_100
.address_size 64

	// .globl	_Z11compute_gpuPdS_i

.visible .entry _Z11compute_gpuPdS_i(
	.param .u64 .ptr .align 1 _Z11compute_gpuPdS_i_param_0,
	.param .u64 .ptr .align 1 _Z11compute_gpuPdS_i_param_1,
	.param .u32 _Z11compute_gpuPdS_i_param_2
)
{
	.reg .pred 	%p<23>;
	.reg .b32 	%r<22>;
	.reg .b64 	%rd<25>;
	.reg .b64 	%fd<19>;

	ld.param.u64 	%rd1, [_Z11compute_gpuPdS_i_param_0];
	ld.param.u64 	%rd2, [_Z11compute_gpuPdS_i_param_1];
	ld.param.u32 	%r5, [_Z11compute_gpuPdS_i_param_2];
	mov.u32 	%r6, %ctaid.x;
	mov.u32 	%r7, %ntid.x;
	mov.u32 	%r8, %tid.x;
	mad.lo.s32 	%r1, %r6, %r7, %r8;
	mov.u32 	%r9, %ctaid.y;
	mov.u32 	%r10, %ntid.y;
	mov.u32 	%r11, %tid.y;
	mad.lo.s32 	%r2, %r9, %r10, %r11;
	shr.u32 	%r12, %r5, 31;
	add.s32 	%r13, %r5, %r12;
	shr.s32 	%r3, %r13, 1;
	add.s32 	%r4, %r3, -1;
	setp.ne.s32 	%p5, %r1, %r4;
	@%p5 bra 	$L__BB0_2;
	setp.eq.s32 	%p7, %r2, %r3;
	setp.eq.s32 	%p8, %r2, %r1;
	or.pred  	%p9, %p8, %p7;
	mov.pred 	%p21, -1;
	@%p9 bra 	$L__BB0_4;
$L__BB0_2:
	setp.ne.s32 	%p11, %r1, %r3;
	mov.pred 	%p21, 0;
	@%p11 bra 	$L__BB0_4;
	setp.eq.s32 	%p12, %r2, %r1;
	setp.eq.s32 	%p13, %r2, %r4;
	or.pred  	%p21, %p12, %p13;
$L__BB0_4:
	setp.lt.s32 	%p15, %r1, 1;
	or.pred  	%p16, %p15, %p21;
	mov.pred 	%p22, -1;
	@%p16 bra 	$L__BB0_6;
	add.s32 	%r14, %r5, -1;
	setp.ge.s32 	%p22, %r1, %r14;
$L__BB0_6:
	setp.eq.s32 	%p17, %r2, 0;
	or.pred  	%p18, %p22, %p17;
	add.s32 	%r15, %r5, -1;
	setp.ge.s32 	%p19, %r2, %r15;
	or.pred  	%p20, %p18, %p19;
	@%p20 bra 	$L__BB0_8;
	cvta.to.global.u64 	%rd3, %rd1;
	add.s32 	%r16, %r1, -1;
	mul.lo.s32 	%r17, %r5, %r16;
	cvt.s64.s32 	%rd4, %r17;
	cvt.u64.u32 	%rd5, %r2;
	add.s64 	%rd6, %rd4, %rd5;
	shl.b64 	%rd7, %rd6, 3;
	add.s64 	%rd8, %rd3, %rd7;
	ld.global.f64 	%fd1, [%rd8+-8];
	add.s32 	%r18, %r17, %r2;
	mul.wide.s32 	%rd9, %r18, 8;
	add.s64 	%rd10, %rd3, %rd9;
	ld.global.f64 	%fd2, [%rd10];
	add.f64 	%fd3, %fd1, %fd2;
	ld.global.f64 	%fd4, [%rd10+8];
	add.f64 	%fd5, %fd3, %fd4;
	mul.lo.s32 	%r19, %r5, %r1;
	cvt.s64.s32 	%rd11, %r19;
	add.s64 	%rd12, %rd11, %rd5;
	shl.b64 	%rd13, %rd12, 3;
	add.s64 	%rd14, %rd3, %rd13;
	ld.global.f64 	%fd6, [%rd14+-8];
	add.f64 	%fd7, %fd5, %fd6;
	add.s32 	%r20, %r18, %r5;
	mul.wide.s32 	%rd15, %r5, 8;
	add.s64 	%rd16, %rd10, %rd15;
	ld.global.f64 	%fd8, [%rd16];
	add.f64 	%fd9, %fd7, %fd8;
	ld.global.f64 	%fd10, [%rd16+8];
	add.f64 	%fd11, %fd9, %fd10;
	add.s32 	%r21, %r19, %r5;
	cvt.s64.s32 	%rd17, %r21;
	add.s64 	%rd18, %rd17, %rd5;
	shl.b64 	%rd19, %rd18, 3;
	add.s64 	%rd20, %rd3, %rd19;
	ld.global.f64 	%fd12, [%rd20+-8];
	add.f64 	%fd13, %fd11, %fd12;
	add.s64 	%rd21, %rd16, %rd15;
	ld.global.f64 	%fd14, [%rd21];
	add.f64 	%fd15, %fd13, %fd14;
	ld.global.f64 	%fd16, [%rd21+8];
	add.f64 	%fd17, %fd15, %fd16;
	div.rn.f64 	%fd18, %fd17, 0d4022000000000000;
	cvta.to.global.u64 	%rd22, %rd2;
	mul.wide.s32 	%rd23, %r20, 8;
	add.s64 	%rd24, %rd22, %rd23;
	st.global.f64 	[%rd24], %fd18;
$L__BB0_8:
	ret;

}


// ===== COMPILED SASS (sm_100) =====

	.target	sm_100

	.elftype	@"ET_EXEC"


//--------------------- .note.nv.tkinfo           --------------------------
	.section	.note.nv.tkinfo,"",@"SHT_NOTE"
	.sectionflags	@"SHF_NOTE_NV_TKINFO"
	.tkinfo
        /*0018*/ 	.word	0x00000002
        /*0030*/ 	.string	""
        /*0030*/ 	.string	"ptxas"
        /*0030*/ 	.string	"Cuda compilation tools, release 13.0, V13.0.88"
        /*0030*/ 	.string	"Build cuda_13.0.r13.0/compiler.36424714_0"
        /*0030*/ 	.string	"-arch sm_100 -m 64 "



//--------------------- .note.nv.cuinfo           --------------------------
	.section	.note.nv.cuinfo,"",@"SHT_NOTE"
	.sectionflags	@"SHF_NOTE_NV_CUINFO"
        /*0018*/ 	.short	0x0002
        /*001a*/ 	.short	0x0064
        /*001c*/ 	.short	0x0082
	.zero		2


//--------------------- .nv.info                  --------------------------
	.section	.nv.info,"",@"SHT_CUDA_INFO"
	.align	4


	//----- nvinfo : EIATTR_REGCOUNT
	.align		4
        /*0000*/ 	.byte	0x04, 0x2f
        /*0002*/ 	.short	(.L_1 - .L_0)
	.align		4
.L_0:
        /*0004*/ 	.word	index@(_Z11compute_gpuPdS_i)
        /*0008*/ 	.word	0x0000001e


	//----- nvinfo : EIATTR_FRAME_SIZE
	.align		4
.L_1:
        /*000c*/ 	.byte	0x04, 0x11
        /*000e*/ 	.short	(.L_3 - .L_2)
	.align		4
.L_2:
        /*0010*/ 	.word	index@($__internal_0_$__cuda_sm20_div_rn_f64_full)
        /*0014*/ 	.word	0x00000000


	//----- nvinfo : EIATTR_FRAME_SIZE
	.align		4
.L_3:
        /*0018*/ 	.byte	0x04, 0x11
        /*001a*/ 	.short	(.L_5 - .L_4)
	.align		4
.L_4:
        /*001c*/ 	.word	index@(_Z11compute_gpuPdS_i)
        /*0020*/ 	.word	0x00000000


	//----- nvinfo : EIATTR_MIN_STACK_SIZE
	.align		4
.L_5:
        /*0024*/ 	.byte	0x04, 0x12
        /*0026*/ 	.short	(.L_7 - .L_6)
	.align		4
.L_6:
        /*0028*/ 	.word	index@(_Z11compute_gpuPdS_i)
        /*002c*/ 	.word	0x00000000
.L_7:


//--------------------- .nv.compat                --------------------------
	.section	.nv.compat,"",@"SHT_CUDA_COMPAT_INFO"
	.align	4
        /*0000*/ 	.byte	0x02, 0x09, 0x00, 0x00, 0x02, 0x02, 0x01, 0x00, 0x02, 0x05, 0x05, 0x00, 0x03, 0x07, 0x01, 0x01
        /*0010*/ 	.byte	0x02, 0x03, 0x00, 0x00, 0x02, 0x06, 0x01, 0x00, 0x04, 0x0b, 0x08, 0x00, 0x01, 0x00, 0x00, 0x00
        /*0020*/ 	.byte	0x00, 0x00, 0x00, 0x00


//--------------------- .nv.info._Z11compute_gpuPdS_i --------------------------
	.section	.nv.info._Z11compute_gpuPdS_i,"",@"SHT_CUDA_INFO"
	.sectionflags	@""
	.align	4


	//----- nvinfo : EIATTR_CUDA_API_VERSION
	.align		4
        /*0000*/ 	.byte	0x04, 0x37
        /*0002*/ 	.short	(.L_9 - .L_8)
.L_8:
        /*0004*/ 	.word	0x00000082


	//----- nvinfo : EIATTR_KPARAM_INFO
	.align		4
.L_9:
        /*0008*/ 	.byte	0x04, 0x17
        /*000a*/ 	.short	(.L_11 - .L_10)
.L_10:
        /*000c*/ 	.word	0x00000000
        /*0010*/ 	.short	0x0002
        /*0012*/ 	.short	0x0010
        /*0014*/ 	.byte	0x00, 0xf0, 0x11, 0x00


	//----- nvinfo : EIATTR_KPARAM_INFO
	.align		4
.L_11:
        /*0018*/ 	.byte	0x04, 0x17
        /*001a*/ 	.short	(.L_13 - .L_12)
.L_12:
        /*001c*/ 	.word	0x00000000
        /*0020*/ 	.short	0x0001
        /*0022*/ 	.short	0x0008
        /*0024*/ 	.byte	0x00, 0xf5, 0x21, 0x00


	//----- nvinfo : EIATTR_KPARAM_INFO
	.align		4
.L_13:
        /*0028*/ 	.byte	0x04, 0x17
        /*002a*/ 	.short	(.L_15 - .L_14)
.L_14:
        /*002c*/ 	.word	0x00000000
        /*0030*/ 	.short	0x0000
        /*0032*/ 	.short	0x0000
        /*0034*/ 	.byte	0x00, 0xf5, 0x21, 0x00


	//----- nvinfo : EIATTR_SPARSE_MMA_MASK
	.align		4
.L_15:
        /*0038*/ 	.byte	0x03, 0x50
        /*003a*/ 	.short	0x0000


	//----- nvinfo : EIATTR_MAXREG_COUNT
	.align		4
        /*003c*/ 	.byte	0x03, 0x1b
        /*003e*/ 	.short	0x00ff


	//----- nvinfo : EIATTR_MERCURY_ISA_VERSION
	.align		4
        /*0040*/ 	.byte	0x03, 0x5f
        /*0042*/ 	.short	0x0101


	//----- nvinfo : EIATTR_VRC_CTA_INIT_COUNT
	.align		4
        /*0044*/ 	.byte	0x02, 0x4a
	.zero		1
	.zero		1


	//----- nvinfo : EIATTR_EXIT_INSTR_OFFSETS
	.align		4
        /*0048*/ 	.byte	0x04, 0x1c
        /*004a*/ 	.short	(.L_17 - .L_16)


	//   ....[0]....
.L_16:
        /*004c*/ 	.word	0x000001e0


	//   ....[1]....
        /*0050*/ 	.word	0x000005f0


	//----- nvinfo : EIATTR_CRS_STACK_SIZE
	.align		4
.L_17:
        /*0054*/ 	.byte	0x04, 0x1e
        /*0056*/ 	.short	(.L_19 - .L_18)
.L_18:
        /*0058*/ 	.word	0x00000000


	//----- nvinfo : EIATTR_CBANK_PARAM_SIZE
	.align		4
.L_19:
        /*005c*/ 	.byte	0x03, 0x19
        /*005e*/ 	.short	0x0014


	//----- nvinfo : EIATTR_PARAM_CBANK
	.align		4
        /*0060*/ 	.byte	0x04, 0x0a
        /*0062*/ 	.short	(.L_21 - .L_20)
	.align		4
.L_20:
        /*0064*/ 	.word	index@(.nv.constant0._Z11compute_gpuPdS_i)
        /*0068*/ 	.short	0x0380
        /*006a*/ 	.short	0x0014


	//----- nvinfo : EIATTR_SW_WAR
	.align		4
.L_21:
        /*006c*/ 	.byte	0x04, 0x36
        /*006e*/ 	.short	(.L_23 - .L_22)
.L_22:
        /*0070*/ 	.word	0x00000008
.L_23:


//--------------------- .nv.callgraph             --------------------------
	.section	.nv.callgraph,"",@"SHT_CUDA_CALLGRAPH"
	.align	4
	.sectionentsize	8
	.align		4
        /*0000*/ 	.word	0x00000000
	.align		4
        /*0004*/ 	.word	0xffffffff
	.align		4
        /*0008*/ 	.word	0x00000000
	.align		4
        /*000c*/ 	.word	0xfffffffe
	.align		4
        /*0010*/ 	.word	0x00000000
	.align		4
        /*0014*/ 	.word	0xfffffffd
	.align		4
        /*0018*/ 	.word	0x00000000
	.align		4
        /*001c*/ 	.word	0xfffffffc


//--------------------- .text._Z11compute_gpuPdS_i --------------------------
	.section	.text._Z11compute_gpuPdS_i,"ax",@progbits
	.align	128
        .global         _Z11compute_gpuPdS_i
        .type           _Z11compute_gpuPdS_i,@function
        .size           _Z11compute_gpuPdS_i,(.L_x_10 - _Z11compute_gpuPdS_i)
        .other          _Z11compute_gpuPdS_i,@"STO_CUDA_ENTRY STV_DEFAULT"
_Z11compute_gpuPdS_i:
.text._Z11compute_gpuPdS_i:
[----:B------:R-:W-:Y:S08]  /*0000*/  LDC R1, c[0x0][0x37c] ;  /* 0x0000df00ff017b82 */ /* 0x000ff00000000800 */
[----:B------:R-:W0:Y:S01]  /*0010*/  LDC R0, c[0x0][0x390] ;  /* 0x0000e400ff007b82 */ /* 0x000e220000000800 */
[----:B------:R-:W1:Y:S01]  /*0020*/  S2R R4, SR_TID.X ;  /* 0x0000000000047919 */ /* 0x000e620000002100 */
[----:B------:R-:W-:Y:S01]  /*0030*/  BSSY.RECONVERGENT B0, `(.L_x_0) ;  /* 0x0000015000007945 */ /* 0x000fe20003800200 */
[----:B------:R-:W2:Y:S05]  /*0040*/  S2R R7, SR_TID.Y ;  /* 0x0000000000077919 */ /* 0x000eaa0000002200 */
[----:B------:R-:W1:Y:S08]  /*0050*/  S2UR UR4, SR_CTAID.X ;  /* 0x00000000000479c3 */ /* 0x000e700000002500 */
[----:B------:R-:W1:Y:S01]  /*0060*/  LDC R3, c[0x0][0x360] ;  /* 0x0000d800ff037b82 */ /* 0x000e620000000800 */
[----:B0-----:R-:W-:-:S07]  /*0070*/  LEA.HI R2, R0, R0, RZ, 0x1 ;  /* 0x0000000000027211 */ /* 0x001fce00078f08ff */
[----:B------:R-:W2:Y:S01]  /*0080*/  S2UR UR5, SR_CTAID.Y ;  /* 0x00000000000579c3 */ /* 0x000ea20000002600 */
[----:B------:R-:W-:-:S07]  /*0090*/  SHF.R.S32.HI R2, RZ, 0x1, R2 ;  /* 0x00000001ff027819 */ /* 0x000fce0000011402 */
[----:B------:R-:W2:Y:S01]  /*00a0*/  LDC R6, c[0x0][0x364] ;  /* 0x0000d900ff067b82 */ /* 0x000ea20000000800 */
[----:B------:R-:W-:Y:S02]  /*00b0*/  VIADD R5, R2, 0xffffffff ;  /* 0xffffffff02057836 */ /* 0x000fe40000000000 */
[----:B-1----:R-:W-:-:S05]  /*00c0*/  IMAD R3, R3, UR4, R4 ;  /* 0x0000000403037c24 */ /* 0x002fca000f8e0204 */
[----:B------:R-:W-:Y:S01]  /*00d0*/  ISETP.NE.AND P0, PT, R3, R5, PT ;  /* 0x000000050300720c */ /* 0x000fe20003f05270 */
[----:B--2---:R-:W-:-:S12]  /*00e0*/  IMAD R4, R6, UR5, R7 ;  /* 0x0000000506047c24 */ /* 0x004fd8000f8e0207 */
[----:B------:R-:W-:Y:S05]  /*00f0*/  @P0 BRA `(.L_x_1) ;  /* 0x0000000000100947 */ /* 0x000fea0003800000 */
[C---:B------:R-:W-:Y:S02]  /*0100*/  ISETP.NE.AND P1, PT, R4.reuse, R2, PT ;  /* 0x000000020400720c */ /* 0x040fe40003f25270 */
[----:B------:R-:W-:Y:S02]  /*0110*/  PLOP3.LUT P0, PT, PT, PT, PT, 0x80, 0x8 ;  /* 0x000000000008781c */ /* 0x000fe40003f0f070 */
[----:B------:R-:W-:-:S13]  /*0120*/  ISETP.EQ.OR P1, PT, R4, R3, !P1 ;  /* 0x000000030400720c */ /* 0x000fda0004f22670 */
[----:B------:R-:W-:Y:S05]  /*0130*/  @P1 BRA `(.L_x_2) ;  /* 0x0000000000101947 */ /* 0x000fea0003800000 */
.L_x_1:
[----:B------:R-:W-:Y:S02]  /*0140*/  ISETP.NE.AND P1, PT, R3, R2, PT ;  /* 0x000000020300720c */ /* 0x000fe40003f25270 */
[----:B------:R-:W-:-:S11]  /*0150*/  PLOP3.LUT P0, PT, PT, PT, PT, 0x8, 0x80 ;  /* 0x000000000080781c */ /* 0x000fd60003f0e170 */
[----:B------:R-:W-:-:S04]  /*0160*/  @!P1 ISETP.NE.AND P2, PT, R4, R5, PT ;  /* 0x000000050400920c */ /* 0x000fc80003f45270 */
[----:B------:R-:W-:-:S13]  /*0170*/  @!P1 ISETP.EQ.OR P0, PT, R4, R3, !P2 ;  /* 0x000000030400920c */ /* 0x000fda0005702670 */
.L_x_2:
[----:B------:R-:W-:Y:S05]  /*0180*/  BSYNC.RECONVERGENT B0 ;  /* 0x0000000000007941 */ /* 0x000fea0003800200 */
.L_x_0:
[----:B------:R-:W-:Y:S01]  /*0190*/  VIADD R2, R0, 0xffffffff ;  /* 0xffffffff00027836 */ /* 0x000fe20000000000 */
[----:B------:R-:W-:-:S04]  /*01a0*/  ISETP.LT.OR P0, PT, R3, 0x1, P0 ;  /* 0x000000010300780c */ /* 0x000fc80000701670 */
[----:B------:R-:W-:-:S04]  /*01b0*/  ISETP.GE.OR P0, PT, R3, R2, P0 ;  /* 0x000000020300720c */ /* 0x000fc80000706670 */
[----:B------:R-:W-:-:S04]  /*01c0*/  ISETP.EQ.OR P0, PT, R4, RZ, P0 ;  /* 0x000000ff0400720c */ /* 0x000fc80000702670 */
[----:B------:R-:W-:-:S13]  /*01d0*/  ISETP.GE.OR P0, PT, R4, R2, P0 ;  /* 0x000000020400720c */ /* 0x000fda0000706670 */
[----:B------:R-:W-:Y:S05]  /*01e0*/  @P0 EXIT ;  /* 0x000000000000094d */ /* 0x000fea0003800000 */
[----:B------:R-:W0:Y:S01]  /*01f0*/  LDC.64 R10, c[0x0][0x380] ;  /* 0x0000e000ff0a7b82 */ /* 0x000e220000000a00 */
[----:B------:R-:W1:Y:S01]  /*0200*/  LDCU.64 UR6, c[0x0][0x380] ;  /* 0x00007000ff0677ac */ /* 0x000e620008000a00 */
[C---:B------:R-:W-:Y:S02]  /*0210*/  VIADD R5, R3.reuse, 0xffffffff ;  /* 0xffffffff03057836 */ /* 0x040fe40000000000 */
[-C--:B------:R-:W-:Y:S01]  /*0220*/  IMAD R3, R3, R0.reuse, RZ ;  /* 0x0000000003037224 */ /* 0x080fe200078e02ff */
[----:B------:R-:W2:Y:S01]  /*0230*/  LDCU.64 UR4, c[0x0][0x358] ;  /* 0x00006b00ff0477ac */ /* 0x000ea20008000a00 */
[----:B------:R-:W-:-:S04]  /*0240*/  IMAD R7, R5, R0, RZ ;  /* 0x0000000005077224 */ /* 0x000fc800078e02ff */
[C---:B------:R-:W-:Y:S01]  /*0250*/  IMAD.IADD R5, R4.reuse, 0x1, R7 ;  /* 0x0000000104057824 */ /* 0x040fe200078e0207 */
[----:B------:R-:W-:-:S04]  /*0260*/  IADD3 R2, P0, PT, R4, R7, RZ ;  /* 0x0000000704027210 */ /* 0x000fc80007f1e0ff */
[----:B------:R-:W-:Y:S02]  /*0270*/  LEA.HI.X.SX32 R7, R7, RZ, 0x1, P0 ;  /* 0x000000ff07077211 */ /* 0x000fe400000f0eff */
[----:B-1----:R-:W-:-:S04]  /*0280*/  LEA R20, P0, R2, UR6, 0x3 ;  /* 0x0000000602147c11 */ /* 0x002fc8000f8018ff */
[----:B------:R-:W-:Y:S01]  /*0290*/  LEA.HI.X R21, R2, UR7, R7, 0x3, P0 ;  /* 0x0000000702157c11 */ /* 0x000fe200080f1c07 */
[----:B0-----:R-:W-:Y:S01]  /*02a0*/  IMAD.WIDE R10, R5, 0x8, R10 ;  /* 0x00000008050a7825 */ /* 0x001fe200078e020a */
[----:B------:R-:W-:-:S04]  /*02b0*/  IADD3 R2, P0, PT, R4, R3, RZ ;  /* 0x0000000304027210 */ /* 0x000fc80007f1e0ff */
[----:B--2---:R-:W2:Y:S04]  /*02c0*/  LDG.E.64 R18, desc[UR4][R10.64] ;  /* 0x000000040a127981 */ /* 0x004ea8000c1e1b00 */
[----:B------:R-:W2:Y:S01]  /*02d0*/  LDG.E.64 R20, desc[UR4][R20.64+-0x8] ;  /* 0xfffff80414147981 */ /* 0x000ea2000c1e1b00 */
[----:B------:R-:W-:Y:S02]  /*02e0*/  LEA.HI.X.SX32 R9, R3, RZ, 0x1, P0 ;  /* 0x000000ff03097211 */ /* 0x000fe400000f0eff */
[C---:B------:R-:W-:Y:S01]  /*02f0*/  LEA R8, P0, R2.reuse, UR6, 0x3 ;  /* 0x0000000602087c11 */ /* 0x040fe2000f8018ff */
[----:B------:R-:W3:Y:S03]  /*0300*/  LDG.E.64 R6, desc[UR4][R10.64+0x8] ;  /* 0x000008040a067981 */ /* 0x000ee6000c1e1b00 */
[----:B------:R-:W-:Y:S01]  /*0310*/  LEA.HI.X R9, R2, UR7, R9, 0x3, P0 ;  /* 0x0000000702097c11 */ /* 0x000fe200080f1c09 */
[----:B------:R-:W-:-:S05]  /*0320*/  IMAD.WIDE R22, R0, 0x8, R10 ;  /* 0x0000000800167825 */ /* 0x000fca00078e020a */
[----:B------:R-:W4:Y:S01]  /*0330*/  LDG.E.64 R8, desc[UR4][R8.64+-0x8] ;  /* 0xfffff80408087981 */ /* 0x000f22000c1e1b00 */
[----:B------:R-:W-:-:S03]  /*0340*/  IMAD.IADD R13, R3, 0x1, R0 ;  /* 0x00000001030d7824 */ /* 0x000fc600078e0200 */
[----:B------:R-:W5:Y:S02]  /*0350*/  LDG.E.64 R2, desc[UR4][R22.64] ;  /* 0x0000000416027981 */ /* 0x000f64000c1e1b00 */
[----:B------:R-:W-:-:S04]  /*0360*/  IADD3 R4, P0, PT, R4, R13, RZ ;  /* 0x0000000d04047210 */ /* 0x000fc80007f1e0ff */
[----:B------:R-:W-:Y:S02]  /*0370*/  LEA.HI.X.SX32 R15, R13, RZ, 0x1, P0 ;  /* 0x000000ff0d0f7211 */ /* 0x000fe400000f0eff */
[C---:B------:R-:W-:Y:S01]  /*0380*/  LEA R26, P0, R4.reuse, UR6, 0x3 ;  /* 0x00000006041a7c11 */ /* 0x040fe2000f8018ff */
[----:B------:R-:W5:Y:S03]  /*0390*/  LDG.E.64 R12, desc[UR4][R22.64+0x8] ;  /* 0x00000804160c7981 */ /* 0x000f66000c1e1b00 */
[----:B------:R-:W-:Y:S01]  /*03a0*/  LEA.HI.X R27, R4, UR7, R15, 0x3, P0 ;  /* 0x00000007041b7c11 */ /* 0x000fe200080f1c0f */
[----:B------:R-:W-:-:S04]  /*03b0*/  IMAD.WIDE R24, R0, 0x8, R22 ;  /* 0x0000000800187825 */ /* 0x000fc800078e0216 */
[----:B------:R-:W5:Y:S04]  /*03c0*/  LDG.E.64 R10, desc[UR4][R26.64+-0x8] ;  /* 0xfffff8041a0a7981 */ /* 0x000f68000c1e1b00 */
[----:B------:R-:W5:Y:S04]  /*03d0*/  LDG.E.64 R16, desc[UR4][R24.64] ;  /* 0x0000000418107981 */ /* 0x000f68000c1e1b00 */
[----:B------:R-:W5:Y:S01]  /*03e0*/  LDG.E.64 R14, desc[UR4][R24.64+0x8] ;  /* 0x00000804180e7981 */ /* 0x000f62000c1e1b00 */
[----:B------:R-:W-:Y:S01]  /*03f0*/  BSSY.RECONVERGENT B0, `(.L_x_3) ;  /* 0x000001c000007945 */ /* 0x000fe20003800200 */
[----:B------:R-:W-:Y:S01]  /*0400*/  IMAD.IADD R0, R5, 0x1, R0 ;  /* 0x0000000105007824 */ /* 0x000fe200078e0200 */
[----:B--2---:R-:W-:Y:S01]  /*0410*/  DADD R20, R20, R18 ;  /* 0x0000000014147229 */ /* 0x004fe20000000012 */
[----:B------:R-:W0:Y:S01]  /*0420*/  MUFU.RCP64H R19, 9 ;  /* 0x4022000000137908 */ /* 0x000e220000001800 */
[----:B------:R-:W-:-:S06]  /*0430*/  IMAD.MOV.U32 R18, RZ, RZ, 0x1 ;  /* 0x00000001ff127424 */ /* 0x000fcc00078e00ff */
[----:B---3--:R-:W-:-:S08]  /*0440*/  DADD R6, R20, R6 ;  /* 0x0000000014067229 */ /* 0x008fd00000000006 */
[----:B----4-:R-:W-:Y:S01]  /*0450*/  DADD R8, R6, R8 ;  /* 0x0000000006087229 */ /* 0x010fe20000000008 */
[----:B------:R-:W-:Y:S02]  /*0460*/  IMAD.MOV.U32 R6, RZ, RZ, 0x0 ;  /* 0x00000000ff067424 */ /* 0x000fe400078e00ff */
[----:B------:R-:W-:-:S05]  /*0470*/  IMAD.MOV.U32 R7, RZ, RZ, 0x40220000 ;  /* 0x40220000ff077424 */ /* 0x000fca00078e00ff */
[----:B-----5:R-:W-:Y:S02]  /*0480*/  DADD R2, R8, R2 ;  /* 0x0000000008027229 */ /* 0x020fe40000000002 */
[----:B0-----:R-:W-:-:S06]  /*0490*/  DFMA R20, R18, -R6, 1 ;  /* 0x3ff000001214742b */ /* 0x001fcc0000000806 */
[----:B------:R-:W-:Y:S02]  /*04a0*/  DADD R2, R2, R12 ;  /* 0x0000000002027229 */ /* 0x000fe4000000000c */
[----:B------:R-:W-:-:S06]  /*04b0*/  DFMA R20, R20, R20, R20 ;  /* 0x000000141414722b */ /* 0x000fcc0000000014 */
[----:B------:R-:W-:Y:S02]  /*04c0*/  DADD R2, R2, R10 ;  /* 0x0000000002027229 */ /* 0x000fe4000000000a */
[----:B------:R-:W-:-:S06]  /*04d0*/  DFMA R20, R18, R20, R18 ;  /* 0x000000141214722b */ /* 0x000fcc0000000012 */
[----:B------:R-:W-:Y:S02]  /*04e0*/  DADD R2, R2, R16 ;  /* 0x0000000002027229 */ /* 0x000fe40000000010 */
[----:B------:R-:W-:-:S06]  /*04f0*/  DFMA R6, R20, -R6, 1 ;  /* 0x3ff000001406742b */ /* 0x000fcc0000000806 */
[----:B------:R-:W-:Y:S02]  /*0500*/  DADD R14, R2, R14 ;  /* 0x00000000020e7229 */ /* 0x000fe4000000000e */
[----:B------:R-:W-:-:S08]  /*0510*/  DFMA R6, R20, R6, R20 ;  /* 0x000000061406722b */ /* 0x000fd00000000014 */
[----:B------:R-:W-:Y:S01]  /*0520*/  DMUL R2, R14, R6 ;  /* 0x000000060e027228 */ /* 0x000fe20000000000 */
[----:B------:R-:W-:-:S07]  /*0530*/  FSETP.GEU.AND P1, PT, |R15|, 6.5827683646048100446e-37, PT ;  /* 0x036000000f00780b */ /* 0x000fce0003f2e200 */
[----:B------:R-:W-:-:S08]  /*0540*/  DFMA R8, R2, -9, R14 ;  /* 0xc02200000208782b */ /* 0x000fd0000000000e */
[----:B------:R-:W-:-:S10]  /*0550*/  DFMA R2, R6, R8, R2 ;  /* 0x000000080602722b */ /* 0x000fd40000000002 */
[----:B------:R-:W-:-:S05]  /*0560*/  FFMA R4, RZ, 2.53125, R3 ;  /* 0x40220000ff047823 */ /* 0x000fca0000000003 */
[----:B------:R-:W-:-:S13]  /*0570*/  FSETP.GT.AND P0, PT, |R4|, 1.469367938527859385e-39, PT ;  /* 0x001000000400780b */ /* 0x000fda0003f04200 */
[----:B------:R-:W-:Y:S05]  /*0580*/  @P0 BRA P1, `(.L_x_4) ;  /* 0x0000000000080947 */ /* 0x000fea0000800000 */
[----:B------:R-:W-:-:S07]  /*0590*/  MOV R6, 0x5b0 ;  /* 0x000005b000067802 */ /* 0x000fce0000000f00 */
[----:B------:R-:W-:Y:S05]  /*05a0*/  CALL.REL.NOINC `($__internal_0_$__cuda_sm20_div_rn_f64_full) ;  /* 0x0000000000147944 */ /* 0x000fea0003c00000 */
.L_x_4:
[----:B------:R-:W-:Y:S05]  /*05b0*/  BSYNC.RECONVERGENT B0 ;  /* 0x0000000000007941 */ /* 0x000fea0003800200 */
.L_x_3:
[----:B------:R-:W0:Y:S02]  /*05c0*/  LDC.64 R4, c[0x0][0x388] ;  /* 0x0000e200ff047b82 */ /* 0x000e240000000a00 */
[----:B0-----:R-:W-:-:S05]  /*05d0*/  IMAD.WIDE R4, R0, 0x8, R4 ;  /* 0x0000000800047825 */ /* 0x001fca00078e0204 */
[----:B------:R-:W-:Y:S01]  /*05e0*/  STG.E.64 desc[UR4][R4.64], R2 ;  /* 0x0000000204007986 */ /* 0x000fe2000c101b04 */
[----:B------:R-:W-:Y:S05]  /*05f0*/  EXIT ;  /* 0x000000000000794d */ /* 0x000fea0003800000 */
        .weak           $__internal_0_$__cuda_sm20_div_rn_f64_full
        .type           $__internal_0_$__cuda_sm20_div_rn_f64_full,@function
        .size           $__internal_0_$__cuda_sm20_div_rn_f64_full,(.L_x_10 - $__internal_0_$__cuda_sm20_div_rn_f64_full)
$__internal_0_$__cuda_sm20_div_rn_f64_full:
[----:B------:R-:W-:Y:S01]  /*0600*/  IMAD.MOV.U32 R3, RZ, RZ, 0x3ff20000 ;  /* 0x3ff20000ff037424 */ /* 0x000fe200078e00ff */
[----:B------:R-:W-:Y:S01]  /*0610*/  BSSY.RECONVERGENT B1, `(.L_x_5) ;  /* 0x000004c000017945 */ /* 0x000fe20003800200 */
[----:B------:R-:W-:Y:S02]  /*0620*/  IMAD.MOV.U32 R2, RZ, RZ, 0x0 ;  /* 0x00000000ff027424 */ /* 0x000fe400078e00ff */
[----:B------:R-:W0:Y:S01]  /*0630*/  MUFU.RCP64H R9, R3 ;  /* 0x0000000300097308 */ /* 0x000e220000001800 */
[----:B------:R-:W-:Y:S02]  /*0640*/  IMAD.MOV.U32 R8, RZ, RZ, 0x1 ;  /* 0x00000001ff087424 */ /* 0x000fe400078e00ff */
[----:B------:R-:W-:Y:S02]  /*0650*/  IMAD.MOV.U32 R5, RZ, RZ, R15 ;  /* 0x000000ffff057224 */ /* 0x000fe400078e000f */
[----:B------:R-:W-:Y:S02]  /*0660*/  IMAD.MOV.U32 R13, RZ, RZ, 0x1ca00000 ;  /* 0x1ca00000ff0d7424 */ /* 0x000fe400078e00ff */
[----:B------:R-:W-:Y:S01]  /*0670*/  IMAD.MOV.U32 R4, RZ, RZ, R14 ;  /* 0x000000ffff047224 */ /* 0x000fe200078e000e */
[C---:B------:R-:W-:Y:S01]  /*0680*/  FSETP.GEU.AND P1, PT, |R5|.reuse, 1.469367938527859385e-39, PT ;  /* 0x001000000500780b */ /* 0x040fe20003f2e200 */
[----:B------:R-:W-:Y:S01]  /*0690*/  IMAD.MOV.U32 R19, RZ, RZ, 0x40200000 ;  /* 0x40200000ff137424 */ /* 0x000fe200078e00ff */
[----:B------:R-:W-:-:S03]  /*06a0*/  LOP3.LUT R7, R5, 0x7ff00000, RZ, 0xc0, !PT ;  /* 0x7ff0000005077812 */ /* 0x000fc600078ec0ff */
[----:B------:R-:W-:Y:S01]  /*06b0*/  VIADD R20, R19, 0xffffffff ;  /* 0xffffffff13147836 */ /* 0x000fe20000000000 */
[----:B------:R-:W-:Y:S01]  /*06c0*/  ISETP.GE.U32.AND P0, PT, R7, 0x40200000, PT ;  /* 0x402000000700780c */ /* 0x000fe20003f06070 */
[----:B------:R-:W-:Y:S01]  /*06d0*/  IMAD.MOV.U32 R18, RZ, RZ, R7 ;  /* 0x000000ffff127224 */ /* 0x000fe200078e0007 */
[----:B0-----:R-:W-:Y:S02]  /*06e0*/  DFMA R10, R8, -R2, 1 ;  /* 0x3ff00000080a742b */ /* 0x001fe40000000802 */
[----:B------:R-:W-:-:S06]  /*06f0*/  SEL R13, R13, 0x63400000, !P0 ;  /* 0x634000000d0d7807 */ /* 0x000fcc0004000000 */
[----:B------:R-:W-:-:S08]  /*0700*/  DFMA R10, R10, R10, R10 ;  /* 0x0000000a0a0a722b */ /* 0x000fd0000000000a */
[----:B------:R-:W-:Y:S01]  /*0710*/  DFMA R14, R8, R10, R8 ;  /* 0x0000000a080e722b */ /* 0x000fe20000000008 */
[C-C-:B------:R-:W-:Y:S01]  /*0720*/  @!P1 LOP3.LUT R10, R13.reuse, 0x80000000, R5.reuse, 0xf8, !PT ;  /* 0x800000000d0a9812 */ /* 0x140fe200078ef805 */
[----:B------:R-:W-:Y:S01]  /*0730*/  IMAD.MOV.U32 R8, RZ, RZ, R4 ;  /* 0x000000ffff087224 */ /* 0x000fe200078e0004 */
[----:B------:R-:W-:Y:S02]  /*0740*/  LOP3.LUT R9, R13, 0x800fffff, R5, 0xf8, !PT ;  /* 0x800fffff0d097812 */ /* 0x000fe400078ef805 */
[----:B------:R-:W-:Y:S01]  /*0750*/  @!P1 LOP3.LUT R11, R10, 0x100000, RZ, 0xfc, !PT ;  /* 0x001000000a0b9812 */ /* 0x000fe200078efcff */
[----:B------:R-:W-:Y:S02]  /*0760*/  @!P1 IMAD.MOV.U32 R10, RZ, RZ, RZ ;  /* 0x000000ffff0a9224 */ /* 0x000fe400078e00ff */
[----:B------:R-:W-:-:S04]  /*0770*/  DFMA R16, R14, -R2, 1 ;  /* 0x3ff000000e10742b */ /* 0x000fc80000000802 */
[----:B------:R-:W-:-:S04]  /*0780*/  @!P1 DFMA R8, R8, 2, -R10 ;  /* 0x400000000808982b */ /* 0x000fc8000000080a */
[----:B------:R-:W-:-:S06]  /*0790*/  DFMA R16, R14, R16, R14 ;  /* 0x000000100e10722b */ /* 0x000fcc000000000e */
[----:B------:R-:W-:Y:S02]  /*07a0*/  @!P1 LOP3.LUT R18, R9, 0x7ff00000, RZ, 0xc0, !PT ;  /* 0x7ff0000009129812 */ /* 0x000fe400078ec0ff */
[----:B------:R-:W-:-:S03]  /*07b0*/  DMUL R10, R16, R8 ;  /* 0x00000008100a7228 */ /* 0x000fc60000000000 */
[----:B------:R-:W-:-:S05]  /*07c0*/  VIADD R12, R18, 0xffffffff ;  /* 0xffffffff120c7836 */ /* 0x000fca0000000000 */
[----:B------:R-:W-:Y:S01]  /*07d0*/  DFMA R14, R10, -R2, R8 ;  /* 0x800000020a0e722b */ /* 0x000fe20000000008 */
[----:B------:R-:W-:-:S04]  /*07e0*/  ISETP.GT.U32.AND P0, PT, R12, 0x7feffffe, PT ;  /* 0x7feffffe0c00780c */ /* 0x000fc80003f04070 */
[----:B------:R-:W-:-:S03]  /*07f0*/  ISETP.GT.U32.OR P0, PT, R20, 0x7feffffe, P0 ;  /* 0x7feffffe1400780c */ /* 0x000fc60000704470 */
[----:B------:R-:W-:-:S10]  /*0800*/  DFMA R10, R16, R14, R10 ;  /* 0x0000000e100a722b */ /* 0x000fd4000000000a */
[----:B------:R-:W-:Y:S05]  /*0810*/  @P0 BRA `(.L_x_6) ;  /* 0x0000000000680947 */ /* 0x000fea0003800000 */
[----:B------:R-:W-:-:S05]  /*0820*/  IMAD.MOV.U32 R4, RZ, RZ, 0x40200000 ;  /* 0x40200000ff047424 */ /* 0x000fca00078e00ff */
[----:B------:R-:W-:-:S04]  /*0830*/  VIADDMNMX R7, R7, -R4, 0xb9600000, !PT ;  /* 0xb960000007077446 */ /* 0x000fc80007800904 */
[----:B------:R-:W-:-:S05]  /*0840*/  VIMNMX R4, PT, PT, R7, 0x46a00000, PT ;  /* 0x46a0000007047848 */ /* 0x000fca0003fe0100 */
[----:B------:R-:W-:Y:S02]  /*0850*/  IMAD.IADD R7, R4, 0x1, -R13 ;  /* 0x0000000104077824 */ /* 0x000fe400078e0a0d */
[----:B------:R-:W-:Y:S02]  /*0860*/  IMAD.MOV.U32 R4, RZ, RZ, RZ ;  /* 0x000000ffff047224 */ /* 0x000fe400078e00ff */
[----:B------:R-:W-:-:S06]  /*0870*/  VIADD R5, R7, 0x7fe00000 ;  /* 0x7fe0000007057836 */ /* 0x000fcc0000000000 */
[----:B------:R-:W-:-:S10]  /*0880*/  DMUL R12, R10, R4 ;  /* 0x000000040a0c7228 */ /* 0x000fd40000000000 */
[----:B------:R-:W-:-:S13]  /*0890*/  FSETP.GTU.AND P0, PT, |R13|, 1.469367938527859385e-39, PT ;  /* 0x001000000d00780b */ /* 0x000fda0003f0c200 */
[----:B------:R-:W-:Y:S05]  /*08a0*/  @P0 BRA `(.L_x_7) ;  /* 0x0000000000880947 */ /* 0x000fea0003800000 */
[----:B------:R-:W-:Y:S01]  /*08b0*/  DFMA R2, R10, -R2, R8 ;  /* 0x800000020a02722b */ /* 0x000fe20000000008 */
[----:B------:R-:W-:-:S09]  /*08c0*/  IMAD.MOV.U32 R4, RZ, RZ, RZ ;  /* 0x000000ffff047224 */ /* 0x000fd200078e00ff */
[C---:B------:R-:W-:Y:S02]  /*08d0*/  FSETP.NEU.AND P0, PT, R3.reuse, RZ, PT ;  /* 0x000000ff0300720b */ /* 0x040fe40003f0d000 */
[----:B------:R-:W-:-:S04]  /*08e0*/  LOP3.LUT R2, R3, 0x40220000, RZ, 0x3c, !PT ;  /* 0x4022000003027812 */ /* 0x000fc800078e3cff */
[----:B------:R-:W-:-:S04]  /*08f0*/  LOP3.LUT R9, R2, 0x80000000, RZ, 0xc0, !PT ;  /* 0x8000000002097812 */ /* 0x000fc800078ec0ff */
[----:B------:R-:W-:-:S03]  /*0900*/  LOP3.LUT R5, R9, R5, RZ, 0xfc, !PT ;  /* 0x0000000509057212 */ /* 0x000fc600078efcff */
[----:B------:R-:W-:Y:S05]  /*0910*/  @!P0 BRA `(.L_x_7) ;  /* 0x00000000006c8947 */ /* 0x000fea0003800000 */
[----:B------:R-:W-:Y:S01]  /*0920*/  IMAD.MOV R3, RZ, RZ, -R7 ;  /* 0x000000ffff037224 */ /* 0x000fe200078e0a07 */
[----:B------:R-:W-:Y:S01]  /*0930*/  DMUL.RP R4, R10, R4 ;  /* 0x000000040a047228 */ /* 0x000fe20000008000 */
[----:B------:R-:W-:Y:S01]  /*0940*/  IMAD.MOV.U32 R2, RZ, RZ, RZ ;  /* 0x000000ffff027224 */ /* 0x000fe200078e00ff */
[----:B------:R-:W-:-:S05]  /*0950*/  IADD3 R7, PT, PT, -R7, -0x43300000, RZ ;  /* 0xbcd0000007077810 */ /* 0x000fca0007ffe1ff */
[----:B------:R-:W-:-:S03]  /*0960*/  DFMA R2, R12, -R2, R10 ;  /* 0x800000020c02722b */ /* 0x000fc6000000000a */
[----:B------:R-:W-:-:S07]  /*0970*/  LOP3.LUT R9, R5, R9, RZ, 0x3c, !PT ;  /* 0x0000000905097212 */ /* 0x000fce00078e3cff */
[----:B------:R-:W-:-:S04]  /*0980*/  FSETP.NEU.AND P0, PT, |R3|, R7, PT ;  /* 0x000000070300720b */ /* 0x000fc80003f0d200 */
[----:B------:R-:W-:Y:S02]  /*0990*/  FSEL R12, R4, R12, !P0 ;  /* 0x0000000c040c7208 */ /* 0x000fe40004000000 */
[----:B------:R-:W-:Y:S01]  /*09a0*/  FSEL R13, R9, R13, !P0 ;  /* 0x0000000d090d7208 */ /* 0x000fe20004000000 */
[----:B------:R-:W-:Y:S06]  /*09b0*/  BRA `(.L_x_7) ;  /* 0x0000000000447947 */ /* 0x000fec0003800000 */
.L_x_6:
[----:B------:R-:W-:-:S14]  /*09c0*/  DSETP.NAN.AND P0, PT, R4, R4, PT ;  /* 0x000000040400722a */ /* 0x000fdc0003f08000 */
[----:B------:R-:W-:Y:S05]  /*09d0*/  @P0 BRA `(.L_x_8) ;  /* 0x0000000000340947 */ /* 0x000fea0003800000 */
[----:B------:R-:W-:Y:S01]  /*09e0*/  ISETP.NE.AND P0, PT, R18, R19, PT ;  /* 0x000000131200720c */ /* 0x000fe20003f05270 */
[----:B------:R-:W-:Y:S02]  /*09f0*/  IMAD.MOV.U32 R12, RZ, RZ, 0x0 ;  /* 0x00000000ff0c7424 */ /* 0x000fe400078e00ff */
[----:B------:R-:W-:-:S10]  /*0a00*/  IMAD.MOV.U32 R13, RZ, RZ, -0x80000 ;  /* 0xfff80000ff0d7424 */ /* 0x000fd400078e00ff */
[----:B------:R-:W-:Y:S05]  /*0a10*/  @!P0 BRA `(.L_x_7) ;  /* 0x00000000002c8947 */ /* 0x000fea0003800000 */
[----:B------:R-:W-:Y:S02]  /*0a20*/  ISETP.NE.AND P0, PT, R18, 0x7ff00000, PT ;  /* 0x7ff000001200780c */ /* 0x000fe40003f05270 */
[----:B------:R-:W-:Y:S02]  /*0a30*/  LOP3.LUT R4, R5, 0x40220000, RZ, 0x3c, !PT ;  /* 0x4022000005047812 */ /* 0x000fe400078e3cff */
[----:B------:R-:W-:Y:S02]  /*0a40*/  ISETP.EQ.OR P0, PT, R19, RZ, !P0 ;  /* 0x000000ff1300720c */ /* 0x000fe40004702670 */
[----:B------:R-:W-:-:S11]  /*0a50*/  LOP3.LUT R13, R4, 0x80000000, RZ, 0xc0, !PT ;  /* 0x80000000040d7812 */ /* 0x000fd600078ec0ff */
[----:B------:R-:W-:Y:S01]  /*0a60*/  @P0 LOP3.LUT R2, R13, 0x7ff00000, RZ, 0xfc, !PT ;  /* 0x7ff000000d020812 */ /* 0x000fe200078efcff */
[----:B------:R-:W-:Y:S02]  /*0a70*/  @!P0 IMAD.MOV.U32 R12, RZ, RZ, RZ ;  /* 0x000000ffff0c8224 */ /* 0x000fe400078e00ff */
[----:B------:R-:W-:Y:S02]  /*0a80*/  @P0 IMAD.MOV.U32 R12, RZ, RZ, RZ ;  /* 0x000000ffff0c0224 */ /* 0x000fe400078e00ff */
[----:B------:R-:W-:Y:S01]  /*0a90*/  @P0 IMAD.MOV.U32 R13, RZ, RZ, R2 ;  /* 0x000000ffff0d0224 */ /* 0x000fe200078e0002 */
[----:B------:R-:W-:Y:S06]  /*0aa0*/  BRA `(.L_x_7) ;  /* 0x0000000000087947 */ /* 0x000fec0003800000 */
.L_x_8:
[----:B------:R-:W-:Y:S01]  /*0ab0*/  LOP3.LUT R13, R5, 0x80000, RZ, 0xfc, !PT ;  /* 0x00080000050d7812 */ /* 0x000fe200078efcff */
[----:B------:R-:W-:-:S07]  /*0ac0*/  IMAD.MOV.U32 R12, RZ, RZ, R4 ;  /* 0x000000ffff0c7224 */ /* 0x000fce00078e0004 */
.L_x_7:
[----:B------:R-:W-:Y:S05]  /*0ad0*/  BSYNC.RECONVERGENT B1 ;  /* 0x0000000000017941 */ /* 0x000fea0003800200 */
.L_x_5:
[----:B------:R-:W-:Y:S02]  /*0ae0*/  IMAD.MOV.U32 R7, RZ, RZ, 0x0 ;  /* 0x00000000ff077424 */ /* 0x000fe400078e00ff */
[----:B------:R-:W-:Y:S02]  /*0af0*/  IMAD.MOV.U32 R2, RZ, RZ, R12 ;  /* 0x000000ffff027224 */ /* 0x000fe400078e000c */
[----:B------:R-:W-:Y:S01]  /*0b00*/  IMAD.MOV.U32 R3, RZ, RZ, R13 ;  /* 0x000000ffff037224 */ /* 0x000fe200078e000d */
[----:B------:R-:W-:Y:S06]  /*0b10*/  RET.REL.NODEC R6 `(_Z11compute_gpuPdS_i) ;  /* 0xfffffff406387950 */ /* 0x000fec0003c3ffff */
.L_x_9:
[----:B------:R-:W-:-:S00]  /*0b20*/  BRA `(.L_x_9) ;  /* 0xfffffffc00fc7947 */ /* 0x000fc0000383ffff */
[----:B------:R-:W-:-:S00]  /*0b30*/  NOP ;  /* 0x0000000000007918 */ /* 0x000fc00000000000 */
        /* <DEDUP_REMOVED lines=12> */
.L_x_10:


//--------------------- .nv.shared.reserved.0     --------------------------
	.section	.nv.shared.reserved.0,"aw",@nobits
	.weak		__nv_reservedSMEM_offset_0_alias
	.size		__nv_reservedSMEM_offset_0_alias, 0, 64
	.other		__nv_reservedSMEM_offset_0_alias,@"STO_CUDA_RESERVED_SHARED STV_DEFAULT"
__nv_reservedSMEM_offset_0_alias:
	.zero		0
	.zero		64


//--------------------- .nv.constant0._Z11compute_gpuPdS_i --------------------------
	.section	.nv.constant0._Z11compute_gpuPdS_i,"a",@progbits
	.sectionflags	@""
	.align	4
.nv.constant0._Z11compute_gpuPdS_i:
	.zero		916


//--------------------- SYMBOLS --------------------------

	.type		.nv.reservedSmem.offset0,@object
	.size		.nv.reservedSmem.offset0,0x4
